	.headerflags	@"EF_CUDA_TEXMODE_UNIFIED EF_CUDA_64BIT_ADDRESS EF_CUDA_ACCELERATORS EF_CUDA_SM90 EF_CUDA_VIRTUAL_SM(EF_CUDA_SM90)"
	.elftype	@"ET_EXEC"


//--------------------- .nv.info                  --------------------------
	.section	.nv.info,"",@"SHT_CUDA_INFO"
	.align	4


	//----- nvinfo : EIATTR_REGCOUNT
	.align		4
        /*0000*/ 	.byte	0x04, 0x2f
        /*0002*/ 	.short	(.L_1 - .L_0)
	.align		4
.L_0:
        /*0004*/ 	.word	index@(triton_poi_fused_reflection_pad2d_2)
        /*0008*/ 	.word	0x0000000f


	//----- nvinfo : EIATTR_MIN_STACK_SIZE
	.align		4
.L_1:
        /*000c*/ 	.byte	0x04, 0x12
        /*000e*/ 	.short	(.L_3 - .L_2)
	.align		4
.L_2:
        /*0010*/ 	.word	index@(triton_poi_fused_reflection_pad2d_2)
        /*0014*/ 	.word	0x00000000


	//----- nvinfo : EIATTR_FRAME_SIZE
	.align		4
.L_3:
        /*0018*/ 	.byte	0x04, 0x11
        /*001a*/ 	.short	(.L_5 - .L_4)
	.align		4
.L_4:
        /*001c*/ 	.word	index@(triton_poi_fused_reflection_pad2d_2)
        /*0020*/ 	.word	0x00000000


	//----- nvinfo : EIATTR_MIN_STACK_SIZE
	.align		4
.L_5:
        /*0024*/ 	.byte	0x04, 0x12
        /*0026*/ 	.short	(.L_7 - .L_6)
	.align		4
.L_6:
        /*0028*/ 	.word	index@(triton_poi_fused_reflection_pad2d_2)
        /*002c*/ 	.word	0x00000000
.L_7:


//--------------------- .nv.info.triton_poi_fused_reflection_pad2d_2 --------------------------
	.section	.nv.info.triton_poi_fused_reflection_pad2d_2,"",@"SHT_CUDA_INFO"
	.sectionflags	@""
	.align	4


	//----- nvinfo : EIATTR_CUDA_API_VERSION
	.align		4
        /*0000*/ 	.byte	0x04, 0x37
        /*0002*/ 	.short	(.L_9 - .L_8)
.L_8:
        /*0004*/ 	.word	0x0000007c


	//----- nvinfo : EIATTR_KPARAM_INFO
	.align		4
.L_9:
        /*0008*/ 	.byte	0x04, 0x17
        /*000a*/ 	.short	(.L_11 - .L_10)
.L_10:
        /*000c*/ 	.word	0x00000000
        /*0010*/ 	.short	0x0004
        /*0012*/ 	.short	0x0020
        /*0014*/ 	.byte	0x00, 0xf0, 0x11, 0x00


	//----- nvinfo : EIATTR_KPARAM_INFO
	.align		4
.L_11:
        /*0018*/ 	.byte	0x04, 0x17
        /*001a*/ 	.short	(.L_13 - .L_12)
.L_12:
        /*001c*/ 	.word	0x00000000
        /*0020*/ 	.short	0x0003
        /*0022*/ 	.short	0x0018
        /*0024*/ 	.byte	0x00, 0xf4, 0x21, 0x00


	//----- nvinfo : EIATTR_KPARAM_INFO
	.align		4
.L_13:
        /*0028*/ 	.byte	0x04, 0x17
        /*002a*/ 	.short	(.L_15 - .L_14)
.L_14:
        /*002c*/ 	.word	0x00000000
        /*0030*/ 	.short	0x0002
        /*0032*/ 	.short	0x0010
        /*0034*/ 	.byte	0x00, 0xf4, 0x21, 0x00


	//----- nvinfo : EIATTR_KPARAM_INFO
	.align		4
.L_15:
        /*0038*/ 	.byte	0x04, 0x17
        /*003a*/ 	.short	(.L_17 - .L_16)
.L_16:
        /*003c*/ 	.word	0x00000000
        /*0040*/ 	.short	0x0001
        /*0042*/ 	.short	0x0008
        /*0044*/ 	.byte	0x00, 0xf4, 0x21, 0x00


	//----- nvinfo : EIATTR_KPARAM_INFO
	.align		4
.L_17:
        /*0048*/ 	.byte	0x04, 0x17
        /*004a*/ 	.short	(.L_19 - .L_18)
.L_18:
        /*004c*/ 	.word	0x00000000
        /*0050*/ 	.short	0x0000
        /*0052*/ 	.short	0x0000
        /*0054*/ 	.byte	0x00, 0xf4, 0x21, 0x00


	//----- nvinfo : EIATTR_SPARSE_MMA_MASK
	.align		4
.L_19:
        /*0058*/ 	.byte	0x03, 0x50
        /*005a*/ 	.short	0x0000


	//----- nvinfo : EIATTR_MAXREG_COUNT
	.align		4
        /*005c*/ 	.byte	0x03, 0x1b
        /*005e*/ 	.short	0x00ff


	//----- nvinfo : EIATTR_EXIT_INSTR_OFFSETS
	.align		4
        /*0060*/ 	.byte	0x04, 0x1c
        /*0062*/ 	.short	(.L_21 - .L_20)


	//   ....[0]....
.L_20:
        /*0064*/ 	.word	0x000002f0


	//   ....[1]....
        /*0068*/ 	.word	0x00000310


	//----- nvinfo : EIATTR_REQNTID
	.align		4
.L_21:
        /*006c*/ 	.byte	0x04, 0x10
        /*006e*/ 	.short	(.L_23 - .L_22)
.L_22:
        /*0070*/ 	.word	0x00000080
        /*0074*/ 	.word	0x00000001
        /*0078*/ 	.word	0x00000001


	//----- nvinfo : EIATTR_CBANK_PARAM_SIZE
	.align		4
.L_23:
        /*007c*/ 	.byte	0x03, 0x19
        /*007e*/ 	.short	0x0024


	//----- nvinfo : EIATTR_PARAM_CBANK
	.align		4
        /*0080*/ 	.byte	0x04, 0x0a
        /*0082*/ 	.short	(.L_25 - .L_24)
	.align		4
.L_24:
        /*0084*/ 	.word	index@(.nv.constant0.triton_poi_fused_reflection_pad2d_2)
        /*0088*/ 	.short	0x0210
        /*008a*/ 	.short	0x0024


	//----- nvinfo : EIATTR_SW_WAR
	.align		4
.L_25:
        /*008c*/ 	.byte	0x04, 0x36
        /*008e*/ 	.short	(.L_27 - .L_26)
.L_26:
        /*0090*/ 	.word	0x00000008
.L_27:


//--------------------- .nv.callgraph             --------------------------
	.section	.nv.callgraph,"",@"SHT_CUDA_CALLGRAPH"
	.align	4
	.sectionentsize	8
	.align		4
        /*0000*/ 	.word	0x00000000
	.align		4
        /*0004*/ 	.word	0xffffffff
	.align		4
        /*0008*/ 	.word	0x00000000
	.align		4
        /*000c*/ 	.word	0xfffffffe
	.align		4
        /*0010*/ 	.word	0x00000000
	.align		4
        /*0014*/ 	.word	0xfffffffd
	.align		4
        /*0018*/ 	.word	0x00000000
	.align		4
        /*001c*/ 	.word	0xfffffffc


//--------------------- .text.triton_poi_fused_reflection_pad2d_2 --------------------------
	.section	.text.triton_poi_fused_reflection_pad2d_2,"ax",@progbits
	.align	128
        .global         triton_poi_fused_reflection_pad2d_2
        .type           triton_poi_fused_reflection_pad2d_2,@function
        .size           triton_poi_fused_reflection_pad2d_2,(.L_x_1 - triton_poi_fused_reflection_pad2d_2)
        .other          triton_poi_fused_reflection_pad2d_2,@"STO_CUDA_ENTRY STV_DEFAULT"
triton_poi_fused_reflection_pad2d_2:
.text.triton_poi_fused_reflection_pad2d_2:
[----:B------:R-:W0:Y:S02]  /*0000*/  LDC R1, c[0x0][0x28] ;  /* 0x00000a00ff017b82 */ /* 0x000e240000000800 */
[----:B------:R-:W1:Y:S01]  /*0010*/  S2R R0, SR_TID.X ;  /* 0x0000000000007919 */ /* 0x000e620000002100 */
[----:B------:R-:W2:Y:S01]  /*0020*/  LDC.64 R6, c[0x0][0x210] ;  /* 0x00008400ff067b82 */ /* 0x000ea20000000a00 */
[----:B------:R-:W-:Y:S01]  /*0030*/  ULDC.64 UR4, c[0x0][0x208] ;  /* 0x0000820000047ab9 */ /* 0x000fe20000000a00 */
[----:B------:R-:W3:Y:S01]  /*0040*/  S2R R3, SR_CTAID.X ;  /* 0x0000000000037919 */ /* 0x000ee20000002500 */
[----:B-1----:R-:W-:-:S05]  /*0050*/  LOP3.LUT R0, R0, 0x7f, RZ, 0xc0, !PT ;  /* 0x0000007f00007812 */ /* 0x002fca00078ec0ff */
[----:B---3--:R-:W-:-:S04]  /*0060*/  IMAD R0, R3, 0x80, R0 ;  /* 0x0000008003007824 */ /* 0x008fc800078e0200 */
[C---:B------:R-:W-:Y:S01]  /*0070*/  IMAD.HI R2, R0.reuse, 0x2aaaaaab, RZ ;  /* 0x2aaaaaab00027827 */ /* 0x040fe200078e02ff */
[----:B------:R-:W-:-:S03]  /*0080*/  ISETP.GE.AND P1, PT, R0, 0x240, PT ;  /* 0x000002400000780c */ /* 0x000fc60003f26270 */
[----:B------:R-:W-:Y:S01]  /*0090*/  IMAD.HI R8, R0, 0x38e38e39, RZ ;  /* 0x38e38e3900087827 */ /* 0x000fe200078e02ff */
[----:B------:R-:W-:-:S05]  /*00a0*/  LEA.HI R2, R2, R2, RZ, 0x1 ;  /* 0x0000000202027211 */ /* 0x000fca00078f08ff */
[----:B------:R-:W-:-:S05]  /*00b0*/  IMAD.HI R3, R2, 0x2aaaaaab, RZ ;  /* 0x2aaaaaab02037827 */ /* 0x000fca00078e02ff */
[----:B------:R-:W-:Y:S01]  /*00c0*/  LEA.HI R4, R3, R3, RZ, 0x1 ;  /* 0x0000000303047211 */ /* 0x000fe200078f08ff */
[----:B------:R-:W-:-:S04]  /*00d0*/  IMAD R3, R2, 0x6, RZ ;  /* 0x0000000602037824 */ /* 0x000fc800078e02ff */
[----:B------:R-:W-:Y:S01]  /*00e0*/  IMAD R4, R4, 0x6, RZ ;  /* 0x0000000604047824 */ /* 0x000fe200078e02ff */
[----:B------:R-:W-:-:S04]  /*00f0*/  LOP3.LUT R3, RZ, R3, RZ, 0x33, !PT ;  /* 0x00000003ff037212 */ /* 0x000fc800078e33ff */
[----:B------:R-:W-:Y:S01]  /*0100*/  LOP3.LUT R5, RZ, R4, RZ, 0x33, !PT ;  /* 0x00000004ff057212 */ /* 0x000fe200078e33ff */
[----:B------:R-:W-:-:S04]  /*0110*/  IMAD.IADD R3, R0, 0x1, R3 ;  /* 0x0000000100037824 */ /* 0x000fc800078e0203 */
[----:B------:R-:W-:Y:S01]  /*0120*/  IMAD.IADD R5, R2, 0x1, R5 ;  /* 0x0000000102057824 */ /* 0x000fe200078e0205 */
[----:B------:R-:W-:Y:S02]  /*0130*/  IABS R9, R3 ;  /* 0x0000000300097213 */ /* 0x000fe40000000000 */
[----:B------:R-:W1:Y:S02]  /*0140*/  LDC.64 R2, c[0x0][0x220] ;  /* 0x00008800ff027b82 */ /* 0x000e640000000a00 */
[----:B------:R-:W-:Y:S02]  /*0150*/  IABS R10, R5 ;  /* 0x00000005000a7213 */ /* 0x000fe40000000000 */
[----:B------:R-:W-:-:S03]  /*0160*/  IADD3 R9, R9, -0x3, RZ ;  /* 0xfffffffd09097810 */ /* 0x000fc60007ffe0ff */
[----:B------:R-:W-:Y:S01]  /*0170*/  VIADD R10, R10, 0xfffffffd ;  /* 0xfffffffd0a0a7836 */ /* 0x000fe20000000000 */
[----:B------:R-:W3:Y:S01]  /*0180*/  LDC.64 R4, c[0x0][0x218] ;  /* 0x00008600ff047b82 */ /* 0x000ee20000000a00 */
[----:B------:R-:W-:Y:S02]  /*0190*/  IABS R12, R9 ;  /* 0x00000009000c7213 */ /* 0x000fe40000000000 */
[----:B------:R-:W-:Y:S02]  /*01a0*/  SHF.R.U32.HI R9, RZ, 0x1f, R8 ;  /* 0x0000001fff097819 */ /* 0x000fe40000011608 */
[----:B------:R-:W-:Y:S01]  /*01b0*/  IABS R11, R10 ;  /* 0x0000000a000b7213 */ /* 0x000fe20000000000 */
[----:B------:R-:W-:Y:S01]  /*01c0*/  IMAD.MOV.U32 R10, RZ, RZ, R12 ;  /* 0x000000ffff0a7224 */ /* 0x000fe200078e000c */
[----:B------:R-:W-:-:S04]  /*01d0*/  LEA.HI.SX32 R9, R8, R9, 0x1d ;  /* 0x0000000908097211 */ /* 0x000fc800078feaff */
[----:B------:R-:W-:Y:S02]  /*01e0*/  LEA R11, R11, R10, 0x2 ;  /* 0x0000000a0b0b7211 */ /* 0x000fe400078e10ff */
[----:B------:R-:W-:-:S05]  /*01f0*/  LEA R8, R9, 0xf, 0x4 ;  /* 0x0000000f09087811 */ /* 0x000fca00078e20ff */
[----:B------:R-:W-:Y:S01]  /*0200*/  IMAD.IADD R11, R8, 0x1, -R11 ;  /* 0x00000001080b7824 */ /* 0x000fe200078e0a0b */
[----:B------:R-:W-:-:S03]  /*0210*/  HFMA2.MMA R12, -RZ, RZ, 0, 0 ;  /* 0x00000000ff0c7435 */ /* 0x000fc600000001ff */
[----:B--2---:R-:W-:Y:S01]  /*0220*/  IMAD.WIDE R6, R11, 0x4, R6 ;  /* 0x000000040b067825 */ /* 0x004fe200078e0206 */
[----:B------:R-:W-:-:S03]  /*0230*/  CS2R R10, SRZ ;  /* 0x00000000000a7805 */ /* 0x000fc6000001ff00 */
[----:B---3--:R-:W-:-:S03]  /*0240*/  IMAD.WIDE R4, R9, 0x4, R4 ;  /* 0x0000000409047825 */ /* 0x008fc600078e0204 */
[----:B------:R-:W2:Y:S01]  /*0250*/  @!P1 LDG.E.EL R10, desc[UR4][R6.64] ;  /* 0x00000004060a9981 */ /* 0x000ea2000c2e1900 */
[----:B-1----:R-:W-:Y:S02]  /*0260*/  IMAD.WIDE R2, R9, 0x4, R2 ;  /* 0x0000000409027825 */ /* 0x002fe400078e0202 */
[----:B------:R-:W1:Y:S01]  /*0270*/  LDC.64 R8, c[0x0][0x228] ;  /* 0x00008a00ff087b82 */ /* 0x000e620000000a00 */
[----:B------:R-:W2:Y:S04]  /*0280*/  @!P1 LDG.E.EL R11, desc[UR4][R4.64] ;  /* 0x00000004040b9981 */ /* 0x000ea8000c2e1900 */
[----:B------:R-:W3:Y:S01]  /*0290*/  @!P1 LDG.E.EL R12, desc[UR4][R2.64] ;  /* 0x00000004020c9981 */ /* 0x000ee2000c2e1900 */
[----:B-1----:R-:W-:-:S04]  /*02a0*/  IMAD.WIDE R8, R0, 0x4, R8 ;  /* 0x0000000400087825 */ /* 0x002fc800078e0208 */
[----:B--2---:R-:W-:-:S04]  /*02b0*/  FADD R11, -R11, R10 ;  /* 0x0000000a0b0b7221 */ /* 0x004fc80000000100 */
[----:B---3--:R-:W-:-:S05]  /*02c0*/  FMUL R11, R11, R12 ;  /* 0x0000000c0b0b7220 */ /* 0x008fca0000400000 */
[----:B------:R-:W-:-:S04]  /*02d0*/  FSETP.GEU.AND P0, PT, R11, RZ, PT ;  /* 0x000000ff0b00720b */ /* 0x000fc80003f0e000 */
[----:B------:R-:W-:Y:S01]  /*02e0*/  FSEL R11, R11, RZ, P0 ;  /* 0x000000ff0b0b7208 */ /* 0x000fe20000000000 */
[----:B------:R-:W-:Y:S08]  /*02f0*/  @P1 EXIT ;  /* 0x000000000000194d */ /* 0x000ff00003800000 */
[----:B------:R-:W-:Y:S01]  /*0300*/  STG.E desc[UR4][R8.64], R11 ;  /* 0x0000000b08007986 */ /* 0x000fe2000c101904 */
[----:B------:R-:W-:Y:S05]  /*0310*/  EXIT ;  /* 0x000000000000794d */ /* 0x000fea0003800000 */
.L_x_0:
[----:B------:R-:W-:-:S00]  /*0320*/  BRA `(.L_x_0) ;  /* 0xfffffffc00fc7947 */ /* 0x000fc0000383ffff */
[----:B------:R-:W-:-:S00]  /*0330*/  NOP ;  /* 0x0000000000007918 */ /* 0x000fc00000000000 */
        /* <DEDUP_REMOVED lines=12> */
.L_x_1:


//--------------------- .nv.constant0.triton_poi_fused_reflection_pad2d_2 --------------------------
	.section	.nv.constant0.triton_poi_fused_reflection_pad2d_2,"a",@progbits
	.sectionflags	@""
	.align	4
.nv.constant0.triton_poi_fused_reflection_pad2d_2:
	.zero		564
